	.headerflags	@"EF_CUDA_TEXMODE_UNIFIED EF_CUDA_64BIT_ADDRESS EF_CUDA_ACCELERATORS EF_CUDA_SM90 EF_CUDA_VIRTUAL_SM(EF_CUDA_SM90)"
	.elftype	@"ET_EXEC"


//--------------------- .nv.info                  --------------------------
	.section	.nv.info,"",@"SHT_CUDA_INFO"
	.align	4


	//----- nvinfo : EIATTR_REGCOUNT
	.align		4
        /*0000*/ 	.byte	0x04, 0x2f
        /*0002*/ 	.short	(.L_3 - .L_2)
	.align		4
.L_2:
        /*0004*/ 	.word	index@(triton_poi_fused__native_batch_norm_legit_no_training_add_relu_28)
        /*0008*/ 	.word	0x00000016


	//----- nvinfo : EIATTR_MIN_STACK_SIZE
	.align		4
.L_3:
        /*000c*/ 	.byte	0x04, 0x12
        /*000e*/ 	.short	(.L_5 - .L_4)
	.align		4
.L_4:
        /*0010*/ 	.word	index@(triton_poi_fused__native_batch_norm_legit_no_training_add_relu_28)
        /*0014*/ 	.word	0x00000000


	//----- nvinfo : EIATTR_FRAME_SIZE
	.align		4
.L_5:
        /*0018*/ 	.byte	0x04, 0x11
        /*001a*/ 	.short	(.L_7 - .L_6)
	.align		4
.L_6:
        /*001c*/ 	.word	index@(triton_poi_fused__native_batch_norm_legit_no_training_add_relu_28)
        /*0020*/ 	.word	0x00000000


	//----- nvinfo : EIATTR_MIN_STACK_SIZE
	.align		4
.L_7:
        /*0024*/ 	.byte	0x04, 0x12
        /*0026*/ 	.short	(.L_9 - .L_8)
	.align		4
.L_8:
        /*0028*/ 	.word	index@(triton_poi_fused__native_batch_norm_legit_no_training_add_relu_28)
        /*002c*/ 	.word	0x00000000
.L_9:


//--------------------- .nv.info.triton_poi_fused__native_batch_norm_legit_no_training_add_relu_28 --------------------------
	.section	.nv.info.triton_poi_fused__native_batch_norm_legit_no_training_add_relu_28,"",@"SHT_CUDA_INFO"
	.sectionflags	@""
	.align	4


	//----- nvinfo : EIATTR_CUDA_API_VERSION
	.align		4
        /*0000*/ 	.byte	0x04, 0x37
        /*0002*/ 	.short	(.L_11 - .L_10)
.L_10:
        /*0004*/ 	.word	0x0000007c


	//----- nvinfo : EIATTR_KPARAM_INFO
	.align		4
.L_11:
        /*0008*/ 	.byte	0x04, 0x17
        /*000a*/ 	.short	(.L_13 - .L_12)
.L_12:
        /*000c*/ 	.word	0x00000000
        /*0010*/ 	.short	0x0007
        /*0012*/ 	.short	0x0038
        /*0014*/ 	.byte	0x00, 0xf0, 0x11, 0x00


	//----- nvinfo : EIATTR_KPARAM_INFO
	.align		4
.L_13:
        /*0018*/ 	.byte	0x04, 0x17
        /*001a*/ 	.short	(.L_15 - .L_14)
.L_14:
        /*001c*/ 	.word	0x00000000
        /*0020*/ 	.short	0x0006
        /*0022*/ 	.short	0x0030
        /*0024*/ 	.byte	0x00, 0xf4, 0x21, 0x00


	//----- nvinfo : EIATTR_KPARAM_INFO
	.align		4
.L_15:
        /*0028*/ 	.byte	0x04, 0x17
        /*002a*/ 	.short	(.L_17 - .L_16)
.L_16:
        /*002c*/ 	.word	0x00000000
        /*0030*/ 	.short	0x0005
        /*0032*/ 	.short	0x0028
        /*0034*/ 	.byte	0x00, 0xf4, 0x21, 0x00


	//----- nvinfo : EIATTR_KPARAM_INFO
	.align		4
.L_17:
        /*0038*/ 	.byte	0x04, 0x17
        /*003a*/ 	.short	(.L_19 - .L_18)
.L_18:
        /*003c*/ 	.word	0x00000000
        /*0040*/ 	.short	0x0004
        /*0042*/ 	.short	0x0020
        /*0044*/ 	.byte	0x00, 0xf4, 0x21, 0x00


	//----- nvinfo : EIATTR_KPARAM_INFO
	.align		4
.L_19:
        /*0048*/ 	.byte	0x04, 0x17
        /*004a*/ 	.short	(.L_21 - .L_20)
.L_20:
        /*004c*/ 	.word	0x00000000
        /*0050*/ 	.short	0x0003
        /*0052*/ 	.short	0x0018
        /*0054*/ 	.byte	0x00, 0xf4, 0x21, 0x00


	//----- nvinfo : EIATTR_KPARAM_INFO
	.align		4
.L_21:
        /*0058*/ 	.byte	0x04, 0x17
        /*005a*/ 	.short	(.L_23 - .L_22)
.L_22:
        /*005c*/ 	.word	0x00000000
        /*0060*/ 	.short	0x0002
        /*0062*/ 	.short	0x0010
        /*0064*/ 	.byte	0x00, 0xf4, 0x21, 0x00


	//----- nvinfo : EIATTR_KPARAM_INFO
	.align		4
.L_23:
        /*0068*/ 	.byte	0x04, 0x17
        /*006a*/ 	.short	(.L_25 - .L_24)
.L_24:
        /*006c*/ 	.word	0x00000000
        /*0070*/ 	.short	0x0001
        /*0072*/ 	.short	0x0008
        /*0074*/ 	.byte	0x00, 0xf4, 0x21, 0x00


	//----- nvinfo : EIATTR_KPARAM_INFO
	.align		4
.L_25:
        /*0078*/ 	.byte	0x04, 0x17
        /*007a*/ 	.short	(.L_27 - .L_26)
.L_26:
        /*007c*/ 	.word	0x00000000
        /*0080*/ 	.short	0x0000
        /*0082*/ 	.short	0x0000
        /*0084*/ 	.byte	0x00, 0xf4, 0x21, 0x00


	//----- nvinfo : EIATTR_SPARSE_MMA_MASK
	.align		4
.L_27:
        /*0088*/ 	.byte	0x03, 0x50
        /*008a*/ 	.short	0x0000


	//----- nvinfo : EIATTR_MAXREG_COUNT
	.align		4
        /*008c*/ 	.byte	0x03, 0x1b
        /*008e*/ 	.short	0x00ff


	//----- nvinfo : EIATTR_EXIT_INSTR_OFFSETS
	.align		4
        /*0090*/ 	.byte	0x04, 0x1c
        /*0092*/ 	.short	(.L_29 - .L_28)


	//   ....[0]....
.L_28:
        /*0094*/ 	.word	0x00000370


	//   ....[1]....
        /*0098*/ 	.word	0x00000390


	//----- nvinfo : EIATTR_REQNTID
	.align		4
.L_29:
        /*009c*/ 	.byte	0x04, 0x10
        /*009e*/ 	.short	(.L_31 - .L_30)
.L_30:
        /*00a0*/ 	.word	0x00000080
        /*00a4*/ 	.word	0x00000001
        /*00a8*/ 	.word	0x00000001


	//----- nvinfo : EIATTR_CBANK_PARAM_SIZE
	.align		4
.L_31:
        /*00ac*/ 	.byte	0x03, 0x19
        /*00ae*/ 	.short	0x003c


	//----- nvinfo : EIATTR_PARAM_CBANK
	.align		4
        /*00b0*/ 	.byte	0x04, 0x0a
        /*00b2*/ 	.short	(.L_33 - .L_32)
	.align		4
.L_32:
        /*00b4*/ 	.word	index@(.nv.constant0.triton_poi_fused__native_batch_norm_legit_no_training_add_relu_28)
        /*00b8*/ 	.short	0x0210
        /*00ba*/ 	.short	0x003c


	//----- nvinfo : EIATTR_SW_WAR
	.align		4
.L_33:
        /*00bc*/ 	.byte	0x04, 0x36
        /*00be*/ 	.short	(.L_35 - .L_34)
.L_34:
        /*00c0*/ 	.word	0x00000008
.L_35:


//--------------------- .nv.callgraph             --------------------------
	.section	.nv.callgraph,"",@"SHT_CUDA_CALLGRAPH"
	.align	4
	.sectionentsize	8
	.align		4
        /*0000*/ 	.word	0x00000000
	.align		4
        /*0004*/ 	.word	0xffffffff
	.align		4
        /*0008*/ 	.word	0x00000000
	.align		4
        /*000c*/ 	.word	0xfffffffe
	.align		4
        /*0010*/ 	.word	0x00000000
	.align		4
        /*0014*/ 	.word	0xfffffffd
	.align		4
        /*0018*/ 	.word	0x00000000
	.align		4
        /*001c*/ 	.word	0xfffffffc


//--------------------- .nv.constant4             --------------------------
	.section	.nv.constant4,"a",@progbits
	.align	8
	.align		8
.nv.constant4:
        /*0000*/ 	.dword	_$_str
	.align		8
        /*0008*/ 	.dword	_$_str_$_2


//--------------------- .text.triton_poi_fused__native_batch_norm_legit_no_training_add_relu_28 --------------------------
	.section	.text.triton_poi_fused__native_batch_norm_legit_no_training_add_relu_28,"ax",@progbits
	.align	128
        .global         triton_poi_fused__native_batch_norm_legit_no_training_add_relu_28
        .type           triton_poi_fused__native_batch_norm_legit_no_training_add_relu_28,@function
        .size           triton_poi_fused__native_batch_norm_legit_no_training_add_relu_28,(.L_x_1 - triton_poi_fused__native_batch_norm_legit_no_training_add_relu_28)
        .other          triton_poi_fused__native_batch_norm_legit_no_training_add_relu_28,@"STO_CUDA_ENTRY STV_DEFAULT"
triton_poi_fused__native_batch_norm_legit_no_training_add_relu_28:
.text.triton_poi_fused__native_batch_norm_legit_no_training_add_relu_28:
[----:B------:R-:W0:Y:S01]  /*0000*/  LDC R1, c[0x0][0x28] ;  /* 0x00000a00ff017b82 */ /* 0x000e220000000800 */
[----:B------:R-:W1:Y:S07]  /*0010*/  S2R R0, SR_TID.X ;  /* 0x0000000000007919 */ /* 0x000e6e0000002100 */
[----:B------:R-:W2:Y:S01]  /*0020*/  LDC.64 R12, c[0x0][0x220] ;  /* 0x00008800ff0c7b82 */ /* 0x000ea20000000a00 */
[----:B------:R-:W-:Y:S01]  /*0030*/  ULDC.64 UR4, c[0x0][0x208] ;  /* 0x0000820000047ab9 */ /* 0x000fe20000000a00 */
[----:B------:R-:W3:Y:S06]  /*0040*/  S2R R3, SR_CTAID.X ;  /* 0x0000000000037919 */ /* 0x000eec0000002500 */
[----:B------:R-:W4:Y:S08]  /*0050*/  LDC.64 R8, c[0x0][0x210] ;  /* 0x00008400ff087b82 */ /* 0x000f300000000a00 */
[----:B------:R-:W5:Y:S08]  /*0060*/  LDC.64 R10, c[0x0][0x218] ;  /* 0x00008600ff0a7b82 */ /* 0x000f700000000a00 */
[----:B------:R-:W4:Y:S01]  /*0070*/  LDC.64 R14, c[0x0][0x228] ;  /* 0x00008a00ff0e7b82 */ /* 0x000f220000000a00 */
[----:B-1----:R-:W-:-:S07]  /*0080*/  LOP3.LUT R0, R0, 0x7f, RZ, 0xc0, !PT ;  /* 0x0000007f00007812 */ /* 0x002fce00078ec0ff */
[----:B------:R-:W1:Y:S01]  /*0090*/  LDC.64 R16, c[0x0][0x230] ;  /* 0x00008c00ff107b82 */ /* 0x000e620000000a00 */
[----:B---3--:R-:W-:Y:S01]  /*00a0*/  SHF.R.S32.HI R2, RZ, 0x18, R3 ;  /* 0x00000018ff027819 */ /* 0x008fe20000011403 */
[----:B------:R-:W-:-:S03]  /*00b0*/  IMAD R0, R3, 0x80, R0 ;  /* 0x0000008003007824 */ /* 0x000fc600078e0200 */
[----:B------:R-:W-:-:S03]  /*00c0*/  SGXT R3, R2, 0x1 ;  /* 0x000000010203781a */ /* 0x000fc60000000200 */
[----:B------:R-:W3:Y:S01]  /*00d0*/  LDC.64 R4, c[0x0][0x238] ;  /* 0x00008e00ff047b82 */ /* 0x000ee20000000a00 */
[----:B------:R-:W-:Y:S02]  /*00e0*/  ISETP.GE.AND P0, PT, R0, 0x200, PT ;  /* 0x000002000000780c */ /* 0x000fe40003f06270 */
[----:B------:R-:W-:-:S04]  /*00f0*/  LEA.HI R3, R3, R0, RZ, 0x2 ;  /* 0x0000000003037211 */ /* 0x000fc800078f10ff */
[--C-:B------:R-:W-:Y:S02]  /*0100*/  SHF.R.S32.HI R2, RZ, 0x2, R3.reuse ;  /* 0x00000002ff027819 */ /* 0x100fe40000011403 */
[----:B------:R-:W-:-:S04]  /*0110*/  SHF.R.S32.HI R3, RZ, 0x1f, R3 ;  /* 0x0000001fff037819 */ /* 0x000fc80000011403 */
[----:B------:R-:W-:-:S04]  /*0120*/  LEA.HI R3, R3, R2, RZ, 0x5 ;  /* 0x0000000203037211 */ /* 0x000fc800078f28ff */
[----:B------:R-:W-:-:S04]  /*0130*/  LOP3.LUT R3, R3, 0xffffffe0, RZ, 0xc0, !PT ;  /* 0xffffffe003037812 */ /* 0x000fc800078ec0ff */
[----:B------:R-:W-:Y:S02]  /*0140*/  IADD3 R19, R2, -R3, RZ ;  /* 0x8000000302137210 */ /* 0x000fe40007ffe0ff */
[----:B------:R-:W-:-:S03]  /*0150*/  CS2R R2, SRZ ;  /* 0x0000000000027805 */ /* 0x000fc6000001ff00 */
[----:B--2---:R-:W-:-:S05]  /*0160*/  IMAD.WIDE R12, R19, 0x4, R12 ;  /* 0x00000004130c7825 */ /* 0x004fca00078e020c */
[----:B------:R2:W3:Y:S01]  /*0170*/  @!P0 LDG.E.EL R2, desc[UR4][R12.64] ;  /* 0x000000040c028981 */ /* 0x0004e2000c2e1900 */
[----:B------:R-:W-:Y:S01]  /*0180*/  CS2R R6, SRZ ;  /* 0x0000000000067805 */ /* 0x000fe2000001ff00 */
[----:B----4-:R-:W-:-:S04]  /*0190*/  IMAD.WIDE R8, R0, 0x4, R8 ;  /* 0x0000000400087825 */ /* 0x010fc800078e0208 */
[C---:B-----5:R-:W-:Y:S01]  /*01a0*/  IMAD.WIDE R10, R19.reuse, 0x4, R10 ;  /* 0x00000004130a7825 */ /* 0x060fe200078e020a */
[----:B------:R4:W5:Y:S03]  /*01b0*/  @!P0 LDG.E R3, desc[UR4][R8.64] ;  /* 0x0000000408038981 */ /* 0x000966000c1e1900 */
[C---:B0-2---:R-:W-:Y:S01]  /*01c0*/  IMAD.WIDE R12, R19.reuse, 0x4, R14 ;  /* 0x00000004130c7825 */ /* 0x045fe200078e020e */
[----:B------:R0:W5:Y:S03]  /*01d0*/  @!P0 LDG.E.EL R6, desc[UR4][R10.64] ;  /* 0x000000040a068981 */ /* 0x000166000c2e1900 */
[----:B-1----:R-:W-:Y:S01]  /*01e0*/  IMAD.WIDE R14, R19, 0x4, R16 ;  /* 0x00000004130e7825 */ /* 0x002fe200078e0210 */
[----:B------:R-:W-:Y:S01]  /*01f0*/  CS2R R16, SRZ ;  /* 0x0000000000107805 */ /* 0x000fe2000001ff00 */
[----:B------:R-:W2:Y:S01]  /*0200*/  @!P0 LDG.E.EL R7, desc[UR4][R12.64] ;  /* 0x000000040c078981 */ /* 0x000ea2000c2e1900 */
[----:B----4-:R-:W1:Y:S01]  /*0210*/  LDC.64 R8, c[0x0][0x240] ;  /* 0x00009000ff087b82 */ /* 0x010e620000000a00 */
[----:B---3--:R-:W-:-:S03]  /*0220*/  IMAD.WIDE R4, R0, 0x4, R4 ;  /* 0x0000000400047825 */ /* 0x008fc600078e0204 */
[----:B------:R-:W2:Y:S04]  /*0230*/  @!P0 LDG.E.EL R16, desc[UR4][R14.64] ;  /* 0x000000040e108981 */ /* 0x000ea8000c2e1900 */
[----:B------:R-:W3:Y:S01]  /*0240*/  @!P0 LDG.E R17, desc[UR4][R4.64] ;  /* 0x0000000404118981 */ /* 0x000ee2000c1e1900 */
[----:B0-----:R-:W-:Y:S02]  /*0250*/  IMAD.MOV.U32 R11, RZ, RZ, 0x3e800000 ;  /* 0x3e800000ff0b7424 */ /* 0x001fe400078e00ff */
[----:B------:R-:W-:-:S04]  /*0260*/  FADD R2, R2, 9.9999997473787516356e-06 ;  /* 0x3727c5ac02027421 */ /* 0x000fc80000000000 */
[----:B------:R-:W0:Y:S01]  /*0270*/  MUFU.SQRT R10, R2 ;  /* 0x00000002000a7308 */ /* 0x000e220000002000 */
[----:B-----5:R-:W-:Y:S01]  /*0280*/  FADD R3, -R6, R3 ;  /* 0x0000000306037221 */ /* 0x020fe20000000100 */
[C---:B0-----:R-:W-:Y:S02]  /*0290*/  FSETP.GT.AND P1, PT, R10.reuse, 8.50705917302346158658e+37, PT ;  /* 0x7e8000000a00780b */ /* 0x041fe40003f24000 */
[----:B------:R-:W-:Y:S02]  /*02a0*/  FSETP.GEU.AND P2, PT, R10, 1.175494350822287508e-38, PT ;  /* 0x008000000a00780b */ /* 0x000fe40003f4e000 */
[----:B------:R-:W-:-:S09]  /*02b0*/  FSEL R11, R11, 1, P1 ;  /* 0x3f8000000b0b7808 */ /* 0x000fd20000800000 */
[----:B------:R-:W-:Y:S02]  /*02c0*/  @P1 FMUL R10, R10, 0.25 ;  /* 0x3e8000000a0a1820 */ /* 0x000fe40000400000 */
[----:B------:R-:W-:Y:S02]  /*02d0*/  @!P2 FMUL R11, R11, 16777216 ;  /* 0x4b8000000b0ba820 */ /* 0x000fe40000400000 */
[----:B------:R-:W-:-:S06]  /*02e0*/  @!P2 FMUL R10, R10, 16777216 ;  /* 0x4b8000000a0aa820 */ /* 0x000fcc0000400000 */
[----:B------:R-:W0:Y:S02]  /*02f0*/  MUFU.RCP R10, R10 ;  /* 0x0000000a000a7308 */ /* 0x000e240000001000 */
[----:B0-----:R-:W-:-:S04]  /*0300*/  FMUL R2, R10, R11 ;  /* 0x0000000b0a027220 */ /* 0x001fc80000400000 */
[----:B------:R-:W-:-:S04]  /*0310*/  FMUL R3, R3, R2 ;  /* 0x0000000203037220 */ /* 0x000fc80000400000 */
[----:B--2---:R-:W-:Y:S01]  /*0320*/  FFMA R16, R3, R7, R16 ;  /* 0x0000000703107223 */ /* 0x004fe20000000010 */
[----:B-1----:R-:W-:-:S04]  /*0330*/  IMAD.WIDE R2, R0, 0x4, R8 ;  /* 0x0000000400027825 */ /* 0x002fc800078e0208 */
[C---:B---3--:R-:W-:Y:S01]  /*0340*/  FADD R4, R16.reuse, R17 ;  /* 0x0000001110047221 */ /* 0x048fe20000000000 */
[----:B------:R-:W-:-:S04]  /*0350*/  FSETP.GEU.AND P1, PT, R16, -R17, PT ;  /* 0x800000111000720b */ /* 0x000fc80003f2e000 */
[----:B------:R-:W-:Y:S01]  /*0360*/  FSEL R5, R4, RZ, P1 ;  /* 0x000000ff04057208 */ /* 0x000fe20000800000 */
[----:B------:R-:W-:Y:S08]  /*0370*/  @P0 EXIT ;  /* 0x000000000000094d */ /* 0x000ff00003800000 */
[----:B------:R-:W-:Y:S01]  /*0380*/  STG.E desc[UR4][R2.64], R5 ;  /* 0x0000000502007986 */ /* 0x000fe2000c101904 */
[----:B------:R-:W-:Y:S05]  /*0390*/  EXIT ;  /* 0x000000000000794d */ /* 0x000fea0003800000 */
.L_x_0:
[----:B------:R-:W-:-:S00]  /*03a0*/  BRA `(.L_x_0) ;  /* 0xfffffffc00fc7947 */ /* 0x000fc0000383ffff */
[----:B------:R-:W-:-:S00]  /*03b0*/  NOP ;  /* 0x0000000000007918 */ /* 0x000fc00000000000 */
        /* <DEDUP_REMOVED lines=12> */
.L_x_1:


//--------------------- .nv.global.init           --------------------------
	.section	.nv.global.init,"aw",@progbits
.nv.global.init:
	.type		_$_str,@object
	.size		_$_str,(_$_str_$_2 - _$_str)
_$_str:
        /*0000*/ 	.byte	0x5f, 0x5f, 0x43, 0x55, 0x44, 0x41, 0x5f, 0x46, 0x54, 0x5a, 0x00
	.type		_$_str_$_2,@object
	.size		_$_str_$_2,(.L_1 - _$_str_$_2)
_$_str_$_2:
        /*000b*/ 	.byte	0x5f, 0x5f, 0x43, 0x55, 0x44, 0x41, 0x5f, 0x50, 0x52, 0x45, 0x43, 0x5f, 0x53, 0x51, 0x52, 0x54
        /*001b*/ 	.byte	0x00
.L_1:


//--------------------- .nv.constant0.triton_poi_fused__native_batch_norm_legit_no_training_add_relu_28 --------------------------
	.section	.nv.constant0.triton_poi_fused__native_batch_norm_legit_no_training_add_relu_28,"a",@progbits
	.sectionflags	@""
	.align	4
.nv.constant0.triton_poi_fused__native_batch_norm_legit_no_training_add_relu_28:
	.zero		588
